	.headerflags	@"EF_CUDA_TEXMODE_UNIFIED EF_CUDA_64BIT_ADDRESS EF_CUDA_ACCELERATORS EF_CUDA_SM90 EF_CUDA_VIRTUAL_SM(EF_CUDA_SM90)"
	.elftype	@"ET_EXEC"


//--------------------- .nv.info                  --------------------------
	.section	.nv.info,"",@"SHT_CUDA_INFO"
	.align	4


	//----- nvinfo : EIATTR_REGCOUNT
	.align		4
        /*0000*/ 	.byte	0x04, 0x2f
        /*0002*/ 	.short	(.L_2 - .L_1)
	.align		4
.L_1:
        /*0004*/ 	.word	index@(triton_poi_fused_tanh_0)
        /*0008*/ 	.word	0x0000000a


	//----- nvinfo : EIATTR_MIN_STACK_SIZE
	.align		4
.L_2:
        /*000c*/ 	.byte	0x04, 0x12
        /*000e*/ 	.short	(.L_4 - .L_3)
	.align		4
.L_3:
        /*0010*/ 	.word	index@(triton_poi_fused_tanh_0)
        /*0014*/ 	.word	0x00000000


	//----- nvinfo : EIATTR_FRAME_SIZE
	.align		4
.L_4:
        /*0018*/ 	.byte	0x04, 0x11
        /*001a*/ 	.short	(.L_6 - .L_5)
	.align		4
.L_5:
        /*001c*/ 	.word	index@(triton_poi_fused_tanh_0)
        /*0020*/ 	.word	0x00000000


	//----- nvinfo : EIATTR_MIN_STACK_SIZE
	.align		4
.L_6:
        /*0024*/ 	.byte	0x04, 0x12
        /*0026*/ 	.short	(.L_8 - .L_7)
	.align		4
.L_7:
        /*0028*/ 	.word	index@(triton_poi_fused_tanh_0)
        /*002c*/ 	.word	0x00000000
.L_8:


//--------------------- .nv.info.triton_poi_fused_tanh_0 --------------------------
	.section	.nv.info.triton_poi_fused_tanh_0,"",@"SHT_CUDA_INFO"
	.sectionflags	@""
	.align	4


	//----- nvinfo : EIATTR_CUDA_API_VERSION
	.align		4
        /*0000*/ 	.byte	0x04, 0x37
        /*0002*/ 	.short	(.L_10 - .L_9)
.L_9:
        /*0004*/ 	.word	0x0000007c


	//----- nvinfo : EIATTR_KPARAM_INFO
	.align		4
.L_10:
        /*0008*/ 	.byte	0x04, 0x17
        /*000a*/ 	.short	(.L_12 - .L_11)
.L_11:
        /*000c*/ 	.word	0x00000000
        /*0010*/ 	.short	0x0001
        /*0012*/ 	.short	0x0008
        /*0014*/ 	.byte	0x00, 0xf0, 0x11, 0x00


	//----- nvinfo : EIATTR_KPARAM_INFO
	.align		4
.L_12:
        /*0018*/ 	.byte	0x04, 0x17
        /*001a*/ 	.short	(.L_14 - .L_13)
.L_13:
        /*001c*/ 	.word	0x00000000
        /*0020*/ 	.short	0x0000
        /*0022*/ 	.short	0x0000
        /*0024*/ 	.byte	0x00, 0xf4, 0x21, 0x00


	//----- nvinfo : EIATTR_SPARSE_MMA_MASK
	.align		4
.L_14:
        /*0028*/ 	.byte	0x03, 0x50
        /*002a*/ 	.short	0x0000


	//----- nvinfo : EIATTR_MAXREG_COUNT
	.align		4
        /*002c*/ 	.byte	0x03, 0x1b
        /*002e*/ 	.short	0x00ff


	//----- nvinfo : EIATTR_EXIT_INSTR_OFFSETS
	.align		4
        /*0030*/ 	.byte	0x04, 0x1c
        /*0032*/ 	.short	(.L_16 - .L_15)


	//   ....[0]....
.L_15:
        /*0034*/ 	.word	0x00000240


	//   ....[1]....
        /*0038*/ 	.word	0x00000260


	//----- nvinfo : EIATTR_REQNTID
	.align		4
.L_16:
        /*003c*/ 	.byte	0x04, 0x10
        /*003e*/ 	.short	(.L_18 - .L_17)
.L_17:
        /*0040*/ 	.word	0x00000080
        /*0044*/ 	.word	0x00000001
        /*0048*/ 	.word	0x00000001


	//----- nvinfo : EIATTR_CRS_STACK_SIZE
	.align		4
.L_18:
        /*004c*/ 	.byte	0x04, 0x1e
        /*004e*/ 	.short	(.L_20 - .L_19)
.L_19:
        /*0050*/ 	.word	0x00000000


	//----- nvinfo : EIATTR_CBANK_PARAM_SIZE
	.align		4
.L_20:
        /*0054*/ 	.byte	0x03, 0x19
        /*0056*/ 	.short	0x000c


	//----- nvinfo : EIATTR_PARAM_CBANK
	.align		4
        /*0058*/ 	.byte	0x04, 0x0a
        /*005a*/ 	.short	(.L_22 - .L_21)
	.align		4
.L_21:
        /*005c*/ 	.word	index@(.nv.constant0.triton_poi_fused_tanh_0)
        /*0060*/ 	.short	0x0210
        /*0062*/ 	.short	0x000c


	//----- nvinfo : EIATTR_SW_WAR
	.align		4
.L_22:
        /*0064*/ 	.byte	0x04, 0x36
        /*0066*/ 	.short	(.L_24 - .L_23)
.L_23:
        /*0068*/ 	.word	0x00000008
.L_24:


//--------------------- .nv.callgraph             --------------------------
	.section	.nv.callgraph,"",@"SHT_CUDA_CALLGRAPH"
	.align	4
	.sectionentsize	8
	.align		4
        /*0000*/ 	.word	0x00000000
	.align		4
        /*0004*/ 	.word	0xffffffff
	.align		4
        /*0008*/ 	.word	0x00000000
	.align		4
        /*000c*/ 	.word	0xfffffffe
	.align		4
        /*0010*/ 	.word	0x00000000
	.align		4
        /*0014*/ 	.word	0xfffffffd
	.align		4
        /*0018*/ 	.word	0x00000000
	.align		4
        /*001c*/ 	.word	0xfffffffc


//--------------------- .nv.constant4             --------------------------
	.section	.nv.constant4,"a",@progbits
	.align	8
	.align		8
.nv.constant4:
        /*0000*/ 	.dword	_$_str


//--------------------- .text.triton_poi_fused_tanh_0 --------------------------
	.section	.text.triton_poi_fused_tanh_0,"ax",@progbits
	.align	128
        .global         triton_poi_fused_tanh_0
        .type           triton_poi_fused_tanh_0,@function
        .size           triton_poi_fused_tanh_0,(.L_x_6 - triton_poi_fused_tanh_0)
        .other          triton_poi_fused_tanh_0,@"STO_CUDA_ENTRY STV_DEFAULT"
triton_poi_fused_tanh_0:
.text.triton_poi_fused_tanh_0:
[----:B------:R-:W0:Y:S02]  /*0000*/  LDC R1, c[0x0][0x28] ;  /* 0x00000a00ff017b82 */ /* 0x000e240000000800 */
[----:B------:R-:W1:Y:S01]  /*0010*/  S2R R0, SR_TID.X ;  /* 0x0000000000007919 */ /* 0x000e620000002100 */
[----:B------:R-:W2:Y:S01]  /*0020*/  LDC.64 R2, c[0x0][0x210] ;  /* 0x00008400ff027b82 */ /* 0x000ea20000000a00 */
[----:B------:R-:W-:Y:S01]  /*0030*/  ULDC.64 UR4, c[0x0][0x208] ;  /* 0x0000820000047ab9 */ /* 0x000fe20000000a00 */
[----:B------:R-:W-:Y:S01]  /*0040*/  BSSY B0, `(.L_x_0) ;  /* 0x0000009000007945 */ /* 0x000fe20003800000 */
[----:B------:R-:W3:Y:S01]  /*0050*/  S2R R5, SR_CTAID.X ;  /* 0x0000000000057919 */ /* 0x000ee20000002500 */
[----:B------:R-:W-:Y:S01]  /*0060*/  HFMA2.MMA R4, -RZ, RZ, 0, 0 ;  /* 0x00000000ff047435 */ /* 0x000fe200000001ff */
[----:B-1----:R-:W-:-:S04]  /*0070*/  LOP3.LUT R0, R0, 0x7f, RZ, 0xc0, !PT ;  /* 0x0000007f00007812 */ /* 0x002fc800078ec0ff */
[----:B---3--:R-:W-:-:S04]  /*0080*/  LEA R5, R5, R0, 0x7 ;  /* 0x0000000005057211 */ /* 0x008fc800078e38ff */
[C---:B------:R-:W-:Y:S01]  /*0090*/  ISETP.GE.AND P0, PT, R5.reuse, 0xc0, PT ;  /* 0x000000c00500780c */ /* 0x040fe20003f06270 */
[----:B--2---:R-:W-:-:S12]  /*00a0*/  IMAD.WIDE R2, R5, 0x4, R2 ;  /* 0x0000000405027825 */ /* 0x004fd800078e0202 */
[----:B------:R-:W-:Y:S05]  /*00b0*/  @P0 BRA `(.L_x_1) ;  /* 0x0000000000040947 */ /* 0x000fea0003800000 */
[----:B------:R1:W5:Y:S02]  /*00c0*/  LDG.E R4, desc[UR4][R2.64] ;  /* 0x0000000402047981 */ /* 0x000364000c1e1900 */
.L_x_1:
[----:B------:R-:W-:Y:S05]  /*00d0*/  BSYNC B0 ;  /* 0x0000000000007941 */ /* 0x000fea0003800000 */
.L_x_0:
[----:B-----5:R-:W-:Y:S01]  /*00e0*/  FADD.FTZ R7, |R4|, -RZ ;  /* 0x800000ff04077221 */ /* 0x020fe20000010200 */
[----:B------:R-:W-:Y:S04]  /*00f0*/  BSSY B0, `(.L_x_2) ;  /* 0x0000014000007945 */ /* 0x000fe80003800000 */
[----:B------:R-:W-:-:S13]  /*0100*/  FSETP.GE.AND P1, PT, R7, 0.60000002384185791016, PT ;  /* 0x3f19999a0700780b */ /* 0x000fda0003f26000 */
[----:B------:R-:W-:Y:S05]  /*0110*/  @!P1 BRA `(.L_x_3) ;  /* 0x0000000000289947 */ /* 0x000fea0003800000 */
[C---:B------:R-:W-:Y:S01]  /*0120*/  FMUL R0, R7.reuse, 2.8853900432586669922 ;  /* 0x4038aa3b07007820 */ /* 0x040fe20000400000 */
[----:B------:R-:W-:Y:S02]  /*0130*/  MOV R5, 0x3f800000 ;  /* 0x3f80000000057802 */ /* 0x000fe40000000f00 */
[----:B------:R-:W-:-:S03]  /*0140*/  FSETP.GE.AND P1, PT, R7, 9.010913848876953125, PT ;  /* 0x41102cb40700780b */ /* 0x000fc60003f26000 */
[----:B------:R-:W2:Y:S02]  /*0150*/  MUFU.EX2 R0, R0 ;  /* 0x0000000000007308 */ /* 0x000ea40000000800 */
[----:B--2---:R-:W-:-:S06]  /*0160*/  FADD R6, R0, 1 ;  /* 0x3f80000000067421 */ /* 0x004fcc0000000000 */
[----:B------:R-:W2:Y:S02]  /*0170*/  MUFU.RCP R6, R6 ;  /* 0x0000000600067308 */ /* 0x000ea40000001000 */
[----:B--2---:R-:W-:-:S05]  /*0180*/  FFMA.FTZ R5, R6, -2, R5 ;  /* 0xc000000006057823 */ /* 0x004fca0000010005 */
[----:B------:R-:W-:-:S04]  /*0190*/  FSEL R5, R5, 1, !P1 ;  /* 0x3f80000005057808 */ /* 0x000fc80004800000 */
[----:B------:R-:W-:Y:S01]  /*01a0*/  LOP3.LUT R5, R5, 0x80000000, R4, 0xf8, !PT ;  /* 0x8000000005057812 */ /* 0x000fe200078ef804 */
[----:B------:R-:W-:Y:S06]  /*01b0*/  BRA `(.L_x_4) ;  /* 0x00000000001c7947 */ /* 0x000fec0003800000 */
.L_x_3:
[----:B------:R-:W-:Y:S01]  /*01c0*/  HFMA2.MMA R0, -RZ, RZ, 1.125, -9232 ;  /* 0x3c80f082ff007435 */ /* 0x000fe200000001ff */
[----:B------:R-:W-:-:S09]  /*01d0*/  FMUL R5, R4, R4 ;  /* 0x0000000404057220 */ /* 0x000fd20000400000 */
[----:B------:R-:W-:-:S04]  /*01e0*/  FFMA.FTZ R0, R5, R0, -0.052303962409496307373 ;  /* 0xbd563cae05007423 */ /* 0x000fc80000010000 */
[----:B------:R-:W-:-:S04]  /*01f0*/  FFMA.FTZ R0, R5, R0, 0.1331529766321182251 ;  /* 0x3e08594105007423 */ /* 0x000fc80000010000 */
[----:B------:R-:W-:-:S04]  /*0200*/  FFMA.FTZ R0, R5, R0, -0.33332768082618713379 ;  /* 0xbeaaa9ed05007423 */ /* 0x000fc80000010000 */
[----:B------:R-:W-:-:S04]  /*0210*/  FFMA.FTZ R5, R5, R0, RZ ;  /* 0x0000000005057223 */ /* 0x000fc800000100ff */
[----:B------:R-:W-:-:S07]  /*0220*/  FFMA.FTZ R5, R5, R4, R4 ;  /* 0x0000000405057223 */ /* 0x000fce0000010004 */
.L_x_4:
[----:B------:R-:W-:Y:S05]  /*0230*/  BSYNC B0 ;  /* 0x0000000000007941 */ /* 0x000fea0003800000 */
.L_x_2:
[----:B------:R-:W-:Y:S05]  /*0240*/  @P0 EXIT ;  /* 0x000000000000094d */ /* 0x000fea0003800000 */
[----:B------:R-:W-:Y:S01]  /*0250*/  STG.E desc[UR4][R2.64], R5 ;  /* 0x0000000502007986 */ /* 0x000fe2000c101904 */
[----:B------:R-:W-:Y:S05]  /*0260*/  EXIT ;  /* 0x000000000000794d */ /* 0x000fea0003800000 */
.L_x_5:
[----:B------:R-:W-:-:S00]  /*0270*/  BRA `(.L_x_5) ;  /* 0xfffffffc00fc7947 */ /* 0x000fc0000383ffff */
[----:B------:R-:W-:-:S00]  /*0280*/  NOP ;  /* 0x0000000000007918 */ /* 0x000fc00000000000 */
[----:B------:R-:W-:-:S00]  /*0290*/  NOP ;  /* 0x0000000000007918 */ /* 0x000fc00000000000 */
[----:B------:R-:W-:-:S00]  /*02a0*/  NOP ;  /* 0x0000000000007918 */ /* 0x000fc00000000000 */
[----:B------:R-:W-:-:S00]  /*02b0*/  NOP ;  /* 0x0000000000007918 */ /* 0x000fc00000000000 */
[----:B------:R-:W-:-:S00]  /*02c0*/  NOP ;  /* 0x0000000000007918 */ /* 0x000fc00000000000 */
[----:B------:R-:W-:-:S00]  /*02d0*/  NOP ;  /* 0x0000000000007918 */ /* 0x000fc00000000000 */
[----:B------:R-:W-:-:S00]  /*02e0*/  NOP ;  /* 0x0000000000007918 */ /* 0x000fc00000000000 */
[----:B------:R-:W-:-:S00]  /*02f0*/  NOP ;  /* 0x0000000000007918 */ /* 0x000fc00000000000 */
.L_x_6:


//--------------------- .nv.global.init           --------------------------
	.section	.nv.global.init,"aw",@progbits
.nv.global.init:
	.type		_$_str,@object
	.size		_$_str,(.L_0 - _$_str)
_$_str:
        /*0000*/ 	.byte	0x5f, 0x5f, 0x43, 0x55, 0x44, 0x41, 0x5f, 0x46, 0x54, 0x5a, 0x00
.L_0:


//--------------------- .nv.constant0.triton_poi_fused_tanh_0 --------------------------
	.section	.nv.constant0.triton_poi_fused_tanh_0,"a",@progbits
	.sectionflags	@""
	.align	4
.nv.constant0.triton_poi_fused_tanh_0:
	.zero		540
